	.headerflags	@"EF_CUDA_TEXMODE_UNIFIED EF_CUDA_64BIT_ADDRESS EF_CUDA_ACCELERATORS EF_CUDA_SM90 EF_CUDA_VIRTUAL_SM(EF_CUDA_SM90)"
	.elftype	@"ET_EXEC"


//--------------------- .nv.info                  --------------------------
	.section	.nv.info,"",@"SHT_CUDA_INFO"
	.align	4


	//----- nvinfo : EIATTR_REGCOUNT
	.align		4
        /*0000*/ 	.byte	0x04, 0x2f
        /*0002*/ 	.short	(.L_1 - .L_0)
	.align		4
.L_0:
        /*0004*/ 	.word	index@(triton_poi_fused_add_clamp_31)
        /*0008*/ 	.word	0x00000008


	//----- nvinfo : EIATTR_MIN_STACK_SIZE
	.align		4
.L_1:
        /*000c*/ 	.byte	0x04, 0x12
        /*000e*/ 	.short	(.L_3 - .L_2)
	.align		4
.L_2:
        /*0010*/ 	.word	index@(triton_poi_fused_add_clamp_31)
        /*0014*/ 	.word	0x00000000


	//----- nvinfo : EIATTR_FRAME_SIZE
	.align		4
.L_3:
        /*0018*/ 	.byte	0x04, 0x11
        /*001a*/ 	.short	(.L_5 - .L_4)
	.align		4
.L_4:
        /*001c*/ 	.word	index@(triton_poi_fused_add_clamp_31)
        /*0020*/ 	.word	0x00000000


	//----- nvinfo : EIATTR_MIN_STACK_SIZE
	.align		4
.L_5:
        /*0024*/ 	.byte	0x04, 0x12
        /*0026*/ 	.short	(.L_7 - .L_6)
	.align		4
.L_6:
        /*0028*/ 	.word	index@(triton_poi_fused_add_clamp_31)
        /*002c*/ 	.word	0x00000000
.L_7:


//--------------------- .nv.info.triton_poi_fused_add_clamp_31 --------------------------
	.section	.nv.info.triton_poi_fused_add_clamp_31,"",@"SHT_CUDA_INFO"
	.sectionflags	@""
	.align	4


	//----- nvinfo : EIATTR_CUDA_API_VERSION
	.align		4
        /*0000*/ 	.byte	0x04, 0x37
        /*0002*/ 	.short	(.L_9 - .L_8)
.L_8:
        /*0004*/ 	.word	0x0000007c


	//----- nvinfo : EIATTR_KPARAM_INFO
	.align		4
.L_9:
        /*0008*/ 	.byte	0x04, 0x17
        /*000a*/ 	.short	(.L_11 - .L_10)
.L_10:
        /*000c*/ 	.word	0x00000000
        /*0010*/ 	.short	0x0001
        /*0012*/ 	.short	0x0008
        /*0014*/ 	.byte	0x00, 0xf0, 0x11, 0x00


	//----- nvinfo : EIATTR_KPARAM_INFO
	.align		4
.L_11:
        /*0018*/ 	.byte	0x04, 0x17
        /*001a*/ 	.short	(.L_13 - .L_12)
.L_12:
        /*001c*/ 	.word	0x00000000
        /*0020*/ 	.short	0x0000
        /*0022*/ 	.short	0x0000
        /*0024*/ 	.byte	0x00, 0xf4, 0x21, 0x00


	//----- nvinfo : EIATTR_SPARSE_MMA_MASK
	.align		4
.L_13:
        /*0028*/ 	.byte	0x03, 0x50
        /*002a*/ 	.short	0x0000


	//----- nvinfo : EIATTR_MAXREG_COUNT
	.align		4
        /*002c*/ 	.byte	0x03, 0x1b
        /*002e*/ 	.short	0x00ff


	//----- nvinfo : EIATTR_EXIT_INSTR_OFFSETS
	.align		4
        /*0030*/ 	.byte	0x04, 0x1c
        /*0032*/ 	.short	(.L_15 - .L_14)


	//   ....[0]....
.L_14:
        /*0034*/ 	.word	0x00000100


	//   ....[1]....
        /*0038*/ 	.word	0x00000130


	//----- nvinfo : EIATTR_REQNTID
	.align		4
.L_15:
        /*003c*/ 	.byte	0x04, 0x10
        /*003e*/ 	.short	(.L_17 - .L_16)
.L_16:
        /*0040*/ 	.word	0x00000020
        /*0044*/ 	.word	0x00000001
        /*0048*/ 	.word	0x00000001


	//----- nvinfo : EIATTR_CBANK_PARAM_SIZE
	.align		4
.L_17:
        /*004c*/ 	.byte	0x03, 0x19
        /*004e*/ 	.short	0x000c


	//----- nvinfo : EIATTR_PARAM_CBANK
	.align		4
        /*0050*/ 	.byte	0x04, 0x0a
        /*0052*/ 	.short	(.L_19 - .L_18)
	.align		4
.L_18:
        /*0054*/ 	.word	index@(.nv.constant0.triton_poi_fused_add_clamp_31)
        /*0058*/ 	.short	0x0210
        /*005a*/ 	.short	0x000c


	//----- nvinfo : EIATTR_SW_WAR
	.align		4
.L_19:
        /*005c*/ 	.byte	0x04, 0x36
        /*005e*/ 	.short	(.L_21 - .L_20)
.L_20:
        /*0060*/ 	.word	0x00000008
.L_21:


//--------------------- .nv.callgraph             --------------------------
	.section	.nv.callgraph,"",@"SHT_CUDA_CALLGRAPH"
	.align	4
	.sectionentsize	8
	.align		4
        /*0000*/ 	.word	0x00000000
	.align		4
        /*0004*/ 	.word	0xffffffff
	.align		4
        /*0008*/ 	.word	0x00000000
	.align		4
        /*000c*/ 	.word	0xfffffffe
	.align		4
        /*0010*/ 	.word	0x00000000
	.align		4
        /*0014*/ 	.word	0xfffffffd
	.align		4
        /*0018*/ 	.word	0x00000000
	.align		4
        /*001c*/ 	.word	0xfffffffc


//--------------------- .text.triton_poi_fused_add_clamp_31 --------------------------
	.section	.text.triton_poi_fused_add_clamp_31,"ax",@progbits
	.align	128
        .global         triton_poi_fused_add_clamp_31
        .type           triton_poi_fused_add_clamp_31,@function
        .size           triton_poi_fused_add_clamp_31,(.L_x_1 - triton_poi_fused_add_clamp_31)
        .other          triton_poi_fused_add_clamp_31,@"STO_CUDA_ENTRY STV_DEFAULT"
triton_poi_fused_add_clamp_31:
.text.triton_poi_fused_add_clamp_31:
[----:B------:R-:W0:Y:S02]  /*0000*/  LDC R1, c[0x0][0x28] ;  /* 0x00000a00ff017b82 */ /* 0x000e240000000800 */
[----:B------:R-:W1:Y:S01]  /*0010*/  S2R R2, SR_TID.X ;  /* 0x0000000000027919 */ /* 0x000e620000002100 */
[----:B------:R-:W2:Y:S01]  /*0020*/  LDC.64 R4, c[0x0][0x210] ;  /* 0x00008400ff047b82 */ /* 0x000ea20000000a00 */
[----:B------:R-:W3:Y:S01]  /*0030*/  S2R R3, SR_CTAID.X ;  /* 0x0000000000037919 */ /* 0x000ee20000002500 */
[C---:B-1----:R-:W-:Y:S02]  /*0040*/  LOP3.LUT R0, R2.reuse, 0xf, RZ, 0xc0, !PT ;  /* 0x0000000f02007812 */ /* 0x042fe400078ec0ff */
[----:B------:R-:W-:-:S03]  /*0050*/  LOP3.LUT P0, RZ, R2, 0x10, RZ, 0xc0, !PT ;  /* 0x0000001002ff7812 */ /* 0x000fc6000780c0ff */
[----:B---3--:R-:W-:-:S04]  /*0060*/  IMAD R3, R3, 0x10, R0 ;  /* 0x0000001003037824 */ /* 0x008fc800078e0200 */
[C---:B--2---:R-:W-:Y:S01]  /*0070*/  IMAD.WIDE R4, R3.reuse, 0x8, R4 ;  /* 0x0000000803047825 */ /* 0x044fe200078e0204 */
[----:B------:R-:W-:Y:S02]  /*0080*/  I2FP.F32.S32 R0, R3 ;  /* 0x0000000300007245 */ /* 0x000fe40000201400 */
[----:B------:R-:W-:-:S03]  /*0090*/  ISETP.LT.AND P0, PT, R3, 0x10, !P0 ;  /* 0x000000100300780c */ /* 0x000fc60004701270 */
[----:B------:R-:W-:-:S05]  /*00a0*/  FMUL R0, R0, 0.066666670143604278564 ;  /* 0x3d88888900007820 */ /* 0x000fca0000400000 */
[----:B------:R-:W-:-:S06]  /*00b0*/  FMNMX R0, RZ, R0, !PT ;  /* 0x00000000ff007209 */ /* 0x000fcc0007800000 */
[----:B------:R-:W1:Y:S02]  /*00c0*/  F2I.TRUNC.NTZ R0, R0 ;  /* 0x0000000000007305 */ /* 0x000e64000020f100 */
[----:B-1----:R-:W-:-:S05]  /*00d0*/  VIMNMX R2, RZ, R0, PT ;  /* 0x00000000ff027248 */ /* 0x002fca0003fe0100 */
[----:B------:R-:W-:-:S05]  /*00e0*/  VIADD R2, R2, 0x1 ;  /* 0x0000000102027836 */ /* 0x000fca0000000000 */
[----:B------:R-:W-:Y:S01]  /*00f0*/  SHF.R.S32.HI R3, RZ, 0x1f, R2 ;  /* 0x0000001fff037819 */ /* 0x000fe20000011402 */
[----:B------:R-:W-:Y:S06]  /*0100*/  @!P0 EXIT ;  /* 0x000000000000894d */ /* 0x000fec0003800000 */
[----:B------:R-:W-:Y:S02]  /*0110*/  ULDC.64 UR4, c[0x0][0x208] ;  /* 0x0000820000047ab9 */ /* 0x000fe40000000a00 */
[----:B------:R-:W-:Y:S01]  /*0120*/  STG.E.64 desc[UR4][R4.64], R2 ;  /* 0x0000000204007986 */ /* 0x000fe2000c101b04 */
[----:B------:R-:W-:Y:S05]  /*0130*/  EXIT ;  /* 0x000000000000794d */ /* 0x000fea0003800000 */
.L_x_0:
[----:B------:R-:W-:-:S00]  /*0140*/  BRA `(.L_x_0) ;  /* 0xfffffffc00fc7947 */ /* 0x000fc0000383ffff */
[----:B------:R-:W-:-:S00]  /*0150*/  NOP ;  /* 0x0000000000007918 */ /* 0x000fc00000000000 */
        /* <DEDUP_REMOVED lines=10> */
.L_x_1:


//--------------------- .nv.constant0.triton_poi_fused_add_clamp_31 --------------------------
	.section	.nv.constant0.triton_poi_fused_add_clamp_31,"a",@progbits
	.sectionflags	@""
	.align	4
.nv.constant0.triton_poi_fused_add_clamp_31:
	.zero		540
